//
// Generated by NVIDIA NVVM Compiler
//
// Compiler Build ID: CL-36424714
// Cuda compilation tools, release 13.0, V13.0.88
// Based on NVVM 20.0.0
//

.version 9.0
.target sm_100
.address_size 64

	// .globl	_Z4fastPiS_S_

.visible .entry _Z4fastPiS_S_(
	.param .u64 .ptr .align 1 _Z4fastPiS_S__param_0,
	.param .u64 .ptr .align 1 _Z4fastPiS_S__param_1,
	.param .u64 .ptr .align 1 _Z4fastPiS_S__param_2
)
{
	.reg .pred 	%p<2>;
	.reg .b32 	%r<6>;
	.reg .b64 	%rd<9>;

	ld.param.u64 	%rd2, [_Z4fastPiS_S__param_2];
	// begin inline asm
	mov.u64 	%rd3, %clock64;
	// end inline asm
$L__BB0_1:
	// begin inline asm
	mov.u64 	%rd4, %clock64;
	// end inline asm
	sub.s64 	%rd5, %rd4, %rd3;
	setp.lt.u64 	%p1, %rd5, 100000000;
	@%p1 bra 	$L__BB0_1;
	cvta.to.global.u64 	%rd6, %rd2;
	mov.u32 	%r1, %tid.x;
	mov.u32 	%r2, %ctaid.x;
	mov.u32 	%r3, %ntid.x;
	mad.lo.s32 	%r4, %r2, %r3, %r1;
	mul.wide.s32 	%rd7, %r4, 4;
	add.s64 	%rd8, %rd6, %rd7;
	mov.b32 	%r5, 1005;
	st.global.u32 	[%rd8], %r5;
	ret;

}
	// .globl	_Z6fast2xPiS_S_
.visible .entry _Z6fast2xPiS_S_(
	.param .u64 .ptr .align 1 _Z6fast2xPiS_S__param_0,
	.param .u64 .ptr .align 1 _Z6fast2xPiS_S__param_1,
	.param .u64 .ptr .align 1 _Z6fast2xPiS_S__param_2
)
{
	.reg .pred 	%p<2>;
	.reg .b32 	%r<6>;
	.reg .b64 	%rd<9>;

	ld.param.u64 	%rd2, [_Z6fast2xPiS_S__param_2];
	// begin inline asm
	mov.u64 	%rd3, %clock64;
	// end inline asm
$L__BB1_1:
	// begin inline asm
	mov.u64 	%rd4, %clock64;
	// end inline asm
	sub.s64 	%rd5, %rd4, %rd3;
	setp.lt.u64 	%p1, %rd5, 200000000;
	@%p1 bra 	$L__BB1_1;
	cvta.to.global.u64 	%rd6, %rd2;
	mov.u32 	%r1, %tid.x;
	mov.u32 	%r2, %ctaid.x;
	mov.u32 	%r3, %ntid.x;
	mad.lo.s32 	%r4, %r2, %r3, %r1;
	mul.wide.s32 	%rd7, %r4, 4;
	add.s64 	%rd8, %rd6, %rd7;
	mov.b32 	%r5, 1005;
	st.global.u32 	[%rd8], %r5;
	ret;

}
	// .globl	_Z4slowPiS_S_
.visible .entry _Z4slowPiS_S_(
	.param .u64 .ptr .align 1 _Z4slowPiS_S__param_0,
	.param .u64 .ptr .align 1 _Z4slowPiS_S__param_1,
	.param .u64 .ptr .align 1 _Z4slowPiS_S__param_2
)
{
	.reg .pred 	%p<2>;
	.reg .b32 	%r<6>;
	.reg .b64 	%rd<9>;

	ld.param.u64 	%rd2, [_Z4slowPiS_S__param_2];
	// begin inline asm
	mov.u64 	%rd3, %clock64;
	// end inline asm
$L__BB2_1:
	// begin inline asm
	mov.u64 	%rd4, %clock64;
	// end inline asm
	sub.s64 	%rd5, %rd4, %rd3;
	setp.lt.u64 	%p1, %rd5, 1000000000;
	@%p1 bra 	$L__BB2_1;
	cvta.to.global.u64 	%rd6, %rd2;
	mov.u32 	%r1, %tid.x;
	mov.u32 	%r2, %ctaid.x;
	mov.u32 	%r3, %ntid.x;
	mad.lo.s32 	%r4, %r2, %r3, %r1;
	mul.wide.s32 	%rd7, %r4, 4;
	add.s64 	%rd8, %rd6, %rd7;
	mov.b32 	%r5, 1005;
	st.global.u32 	[%rd8], %r5;
	ret;

}
	// .globl	_Z6slow2xPiS_S_
.visible .entry _Z6slow2xPiS_S_(
	.param .u64 .ptr .align 1 _Z6slow2xPiS_S__param_0,
	.param .u64 .ptr .align 1 _Z6slow2xPiS_S__param_1,
	.param .u64 .ptr .align 1 _Z6slow2xPiS_S__param_2
)
{
	.reg .pred 	%p<2>;
	.reg .b32 	%r<6>;
	.reg .b64 	%rd<9>;

	ld.param.u64 	%rd2, [_Z6slow2xPiS_S__param_2];
	// begin inline asm
	mov.u64 	%rd3, %clock64;
	// end inline asm
$L__BB3_1:
	// begin inline asm
	mov.u64 	%rd4, %clock64;
	// end inline asm
	sub.s64 	%rd5, %rd4, %rd3;
	setp.lt.u64 	%p1, %rd5, 2000000000;
	@%p1 bra 	$L__BB3_1;
	cvta.to.global.u64 	%rd6, %rd2;
	mov.u32 	%r1, %tid.x;
	mov.u32 	%r2, %ctaid.x;
	mov.u32 	%r3, %ntid.x;
	mad.lo.s32 	%r4, %r2, %r3, %r1;
	mul.wide.s32 	%rd7, %r4, 4;
	add.s64 	%rd8, %rd6, %rd7;
	mov.b32 	%r5, 1005;
	st.global.u32 	[%rd8], %r5;
	ret;

}


// ===== COMPILED SASS (sm_100) =====

	.target	sm_100

	.elftype	@"ET_EXEC"


//--------------------- .note.nv.tkinfo           --------------------------
	.section	.note.nv.tkinfo,"",@"SHT_NOTE"
	.sectionflags	@"SHF_NOTE_NV_TKINFO"
	.tkinfo
        /*0018*/ 	.word	0x00000002
        /*0030*/ 	.string	""
        /*0030*/ 	.string	"ptxas"
        /*0030*/ 	.string	"Cuda compilation tools, release 13.0, V13.0.88"
        /*0030*/ 	.string	"Build cuda_13.0.r13.0/compiler.36424714_0"
        /*0030*/ 	.string	"-arch sm_100 -m 64 "



//--------------------- .note.nv.cuinfo           --------------------------
	.section	.note.nv.cuinfo,"",@"SHT_NOTE"
	.sectionflags	@"SHF_NOTE_NV_CUINFO"
        /*0018*/ 	.short	0x0002
        /*001a*/ 	.short	0x0064
        /*001c*/ 	.short	0x0082
	.zero		2


//--------------------- .nv.info                  --------------------------
	.section	.nv.info,"",@"SHT_CUDA_INFO"
	.align	4


	//----- nvinfo : EIATTR_REGCOUNT
	.align		4
        /*0000*/ 	.byte	0x04, 0x2f
        /*0002*/ 	.short	(.L_1 - .L_0)
	.align		4
.L_0:
        /*0004*/ 	.word	index@(_Z4fastPiS_S_)
        /*0008*/ 	.word	0x0000000a


	//----- nvinfo : EIATTR_FRAME_SIZE
	.align		4
.L_1:
        /*000c*/ 	.byte	0x04, 0x11
        /*000e*/ 	.short	(.L_3 - .L_2)
	.align		4
.L_2:
        /*0010*/ 	.word	index@(_Z4fastPiS_S_)
        /*0014*/ 	.word	0x00000000


	//----- nvinfo : EIATTR_REGCOUNT
	.align		4
.L_3:
        /*0018*/ 	.byte	0x04, 0x2f
        /*001a*/ 	.short	(.L_5 - .L_4)
	.align		4
.L_4:
        /*001c*/ 	.word	index@(_Z6fast2xPiS_S_)
        /*0020*/ 	.word	0x0000000a


	//----- nvinfo : EIATTR_FRAME_SIZE
	.align		4
.L_5:
        /*0024*/ 	.byte	0x04, 0x11
        /*0026*/ 	.short	(.L_7 - .L_6)
	.align		4
.L_6:
        /*0028*/ 	.word	index@(_Z6fast2xPiS_S_)
        /*002c*/ 	.word	0x00000000


	//----- nvinfo : EIATTR_REGCOUNT
	.align		4
.L_7:
        /*0030*/ 	.byte	0x04, 0x2f
        /*0032*/ 	.short	(.L_9 - .L_8)
	.align		4
.L_8:
        /*0034*/ 	.word	index@(_Z4slowPiS_S_)
        /*0038*/ 	.word	0x0000000a


	//----- nvinfo : EIATTR_FRAME_SIZE
	.align		4
.L_9:
        /*003c*/ 	.byte	0x04, 0x11
        /*003e*/ 	.short	(.L_11 - .L_10)
	.align		4
.L_10:
        /*0040*/ 	.word	index@(_Z4slowPiS_S_)
        /*0044*/ 	.word	0x00000000


	//----- nvinfo : EIATTR_REGCOUNT
	.align		4
.L_11:
        /*0048*/ 	.byte	0x04, 0x2f
        /*004a*/ 	.short	(.L_13 - .L_12)
	.align		4
.L_12:
        /*004c*/ 	.word	index@(_Z6slow2xPiS_S_)
        /*0050*/ 	.word	0x0000000a


	//----- nvinfo : EIATTR_FRAME_SIZE
	.align		4
.L_13:
        /*0054*/ 	.byte	0x04, 0x11
        /*0056*/ 	.short	(.L_15 - .L_14)
	.align		4
.L_14:
        /*0058*/ 	.word	index@(_Z6slow2xPiS_S_)
        /*005c*/ 	.word	0x00000000


	//----- nvinfo : EIATTR_MIN_STACK_SIZE
	.align		4
.L_15:
        /*0060*/ 	.byte	0x04, 0x12
        /*0062*/ 	.short	(.L_17 - .L_16)
	.align		4
.L_16:
        /*0064*/ 	.word	index@(_Z6slow2xPiS_S_)
        /*0068*/ 	.word	0x00000000


	//----- nvinfo : EIATTR_MIN_STACK_SIZE
	.align		4
.L_17:
        /*006c*/ 	.byte	0x04, 0x12
        /*006e*/ 	.short	(.L_19 - .L_18)
	.align		4
.L_18:
        /*0070*/ 	.word	index@(_Z4slowPiS_S_)
        /*0074*/ 	.word	0x00000000


	//----- nvinfo : EIATTR_MIN_STACK_SIZE
	.align		4
.L_19:
        /*0078*/ 	.byte	0x04, 0x12
        /*007a*/ 	.short	(.L_21 - .L_20)
	.align		4
.L_20:
        /*007c*/ 	.word	index@(_Z6fast2xPiS_S_)
        /*0080*/ 	.word	0x00000000


	//----- nvinfo : EIATTR_MIN_STACK_SIZE
	.align		4
.L_21:
        /*0084*/ 	.byte	0x04, 0x12
        /*0086*/ 	.short	(.L_23 - .L_22)
	.align		4
.L_22:
        /*0088*/ 	.word	index@(_Z4fastPiS_S_)
        /*008c*/ 	.word	0x00000000
.L_23:


//--------------------- .nv.compat                --------------------------
	.section	.nv.compat,"",@"SHT_CUDA_COMPAT_INFO"
	.align	4
        /*0000*/ 	.byte	0x02, 0x09, 0x00, 0x00, 0x02, 0x02, 0x01, 0x00, 0x02, 0x05, 0x05, 0x00, 0x03, 0x07, 0x01, 0x01
        /*0010*/ 	.byte	0x02, 0x03, 0x00, 0x00, 0x02, 0x06, 0x01, 0x00, 0x04, 0x0b, 0x08, 0x00, 0x09, 0x00, 0x00, 0x00
        /*0020*/ 	.byte	0x00, 0x00, 0x00, 0x00


//--------------------- .nv.info._Z6slow2xPiS_S_  --------------------------
	.section	.nv.info._Z6slow2xPiS_S_,"",@"SHT_CUDA_INFO"
	.sectionflags	@""
	.align	4


	//----- nvinfo : EIATTR_CUDA_API_VERSION
	.align		4
        /*0000*/ 	.byte	0x04, 0x37
        /*0002*/ 	.short	(.L_25 - .L_24)
.L_24:
        /*0004*/ 	.word	0x00000082


	//----- nvinfo : EIATTR_KPARAM_INFO
	.align		4
.L_25:
        /*0008*/ 	.byte	0x04, 0x17
        /*000a*/ 	.short	(.L_27 - .L_26)
.L_26:
        /*000c*/ 	.word	0x00000000
        /*0010*/ 	.short	0x0002
        /*0012*/ 	.short	0x0010
        /*0014*/ 	.byte	0x00, 0xf5, 0x21, 0x00


	//----- nvinfo : EIATTR_KPARAM_INFO
	.align		4
.L_27:
        /*0018*/ 	.byte	0x04, 0x17
        /*001a*/ 	.short	(.L_29 - .L_28)
.L_28:
        /*001c*/ 	.word	0x00000000
        /*0020*/ 	.short	0x0001
        /*0022*/ 	.short	0x0008
        /*0024*/ 	.byte	0x00, 0xf5, 0x21, 0x00


	//----- nvinfo : EIATTR_KPARAM_INFO
	.align		4
.L_29:
        /*0028*/ 	.byte	0x04, 0x17
        /*002a*/ 	.short	(.L_31 - .L_30)
.L_30:
        /*002c*/ 	.word	0x00000000
        /*0030*/ 	.short	0x0000
        /*0032*/ 	.short	0x0000
        /*0034*/ 	.byte	0x00, 0xf5, 0x21, 0x00


	//----- nvinfo : EIATTR_SPARSE_MMA_MASK
	.align		4
.L_31:
        /*0038*/ 	.byte	0x03, 0x50
        /*003a*/ 	.short	0x0000


	//----- nvinfo : EIATTR_MAXREG_COUNT
	.align		4
        /*003c*/ 	.byte	0x03, 0x1b
        /*003e*/ 	.short	0x00ff


	//----- nvinfo : EIATTR_MERCURY_ISA_VERSION
	.align		4
        /*0040*/ 	.byte	0x03, 0x5f
        /*0042*/ 	.short	0x0101


	//----- nvinfo : EIATTR_VRC_CTA_INIT_COUNT
	.align		4
        /*0044*/ 	.byte	0x02, 0x4a
	.zero		1
	.zero		1


	//----- nvinfo : EIATTR_EXIT_INSTR_OFFSETS
	.align		4
        /*0048*/ 	.byte	0x04, 0x1c
        /*004a*/ 	.short	(.L_33 - .L_32)


	//   ....[0]....
.L_32:
        /*004c*/ 	.word	0x00000120


	//----- nvinfo : EIATTR_CBANK_PARAM_SIZE
	.align		4
.L_33:
        /*0050*/ 	.byte	0x03, 0x19
        /*0052*/ 	.short	0x0018


	//----- nvinfo : EIATTR_PARAM_CBANK
	.align		4
        /*0054*/ 	.byte	0x04, 0x0a
        /*0056*/ 	.short	(.L_35 - .L_34)
	.align		4
.L_34:
        /*0058*/ 	.word	index@(.nv.constant0._Z6slow2xPiS_S_)
        /*005c*/ 	.short	0x0380
        /*005e*/ 	.short	0x0018


	//----- nvinfo : EIATTR_SW_WAR
	.align		4
.L_35:
        /*0060*/ 	.byte	0x04, 0x36
        /*0062*/ 	.short	(.L_37 - .L_36)
.L_36:
        /*0064*/ 	.word	0x00000008
.L_37:


//--------------------- .nv.info._Z4slowPiS_S_    --------------------------
	.section	.nv.info._Z4slowPiS_S_,"",@"SHT_CUDA_INFO"
	.sectionflags	@""
	.align	4


	//----- nvinfo : EIATTR_CUDA_API_VERSION
	.align		4
        /*0000*/ 	.byte	0x04, 0x37
        /*0002*/ 	.short	(.L_39 - .L_38)
.L_38:
        /*0004*/ 	.word	0x00000082


	//----- nvinfo : EIATTR_KPARAM_INFO
	.align		4
.L_39:
        /*0008*/ 	.byte	0x04, 0x17
        /*000a*/ 	.short	(.L_41 - .L_40)
.L_40:
        /*000c*/ 	.word	0x00000000
        /*0010*/ 	.short	0x0002
        /*0012*/ 	.short	0x0010
        /*0014*/ 	.byte	0x00, 0xf5, 0x21, 0x00


	//----- nvinfo : EIATTR_KPARAM_INFO
	.align		4
.L_41:
        /*0018*/ 	.byte	0x04, 0x17
        /*001a*/ 	.short	(.L_43 - .L_42)
.L_42:
        /*001c*/ 	.word	0x00000000
        /*0020*/ 	.short	0x0001
        /*0022*/ 	.short	0x0008
        /*0024*/ 	.byte	0x00, 0xf5, 0x21, 0x00


	//----- nvinfo : EIATTR_KPARAM_INFO
	.align		4
.L_43:
        /*0028*/ 	.byte	0x04, 0x17
        /*002a*/ 	.short	(.L_45 - .L_44)
.L_44:
        /*002c*/ 	.word	0x00000000
        /*0030*/ 	.short	0x0000
        /*0032*/ 	.short	0x0000
        /*0034*/ 	.byte	0x00, 0xf5, 0x21, 0x00


	//----- nvinfo : EIATTR_SPARSE_MMA_MASK
	.align		4
.L_45:
        /*0038*/ 	.byte	0x03, 0x50
        /*003a*/ 	.short	0x0000


	//----- nvinfo : EIATTR_MAXREG_COUNT
	.align		4
        /*003c*/ 	.byte	0x03, 0x1b
        /*003e*/ 	.short	0x00ff


	//----- nvinfo : EIATTR_MERCURY_ISA_VERSION
	.align		4
        /*0040*/ 	.byte	0x03, 0x5f
        /*0042*/ 	.short	0x0101


	//----- nvinfo : EIATTR_VRC_CTA_INIT_COUNT
	.align		4
        /*0044*/ 	.byte	0x02, 0x4a
	.zero		1
	.zero		1


	//----- nvinfo : EIATTR_EXIT_INSTR_OFFSETS
	.align		4
        /*0048*/ 	.byte	0x04, 0x1c
        /*004a*/ 	.short	(.L_47 - .L_46)


	//   ....[0]....
.L_46:
        /*004c*/ 	.word	0x00000120


	//----- nvinfo : EIATTR_CBANK_PARAM_SIZE
	.align		4
.L_47:
        /*0050*/ 	.byte	0x03, 0x19
        /*0052*/ 	.short	0x0018


	//----- nvinfo : EIATTR_PARAM_CBANK
	.align		4
        /*0054*/ 	.byte	0x04, 0x0a
        /*0056*/ 	.short	(.L_49 - .L_48)
	.align		4
.L_48:
        /*0058*/ 	.word	index@(.nv.constant0._Z4slowPiS_S_)
        /*005c*/ 	.short	0x0380
        /*005e*/ 	.short	0x0018


	//----- nvinfo : EIATTR_SW_WAR
	.align		4
.L_49:
        /*0060*/ 	.byte	0x04, 0x36
        /*0062*/ 	.short	(.L_51 - .L_50)
.L_50:
        /*0064*/ 	.word	0x00000008
.L_51:


//--------------------- .nv.info._Z6fast2xPiS_S_  --------------------------
	.section	.nv.info._Z6fast2xPiS_S_,"",@"SHT_CUDA_INFO"
	.sectionflags	@""
	.align	4


	//----- nvinfo : EIATTR_CUDA_API_VERSION
	.align		4
        /*0000*/ 	.byte	0x04, 0x37
        /*0002*/ 	.short	(.L_53 - .L_52)
.L_52:
        /*0004*/ 	.word	0x00000082


	//----- nvinfo : EIATTR_KPARAM_INFO
	.align		4
.L_53:
        /*0008*/ 	.byte	0x04, 0x17
        /*000a*/ 	.short	(.L_55 - .L_54)
.L_54:
        /*000c*/ 	.word	0x00000000
        /*0010*/ 	.short	0x0002
        /*0012*/ 	.short	0x0010
        /*0014*/ 	.byte	0x00, 0xf5, 0x21, 0x00


	//----- nvinfo : EIATTR_KPARAM_INFO
	.align		4
.L_55:
        /*0018*/ 	.byte	0x04, 0x17
        /*001a*/ 	.short	(.L_57 - .L_56)
.L_56:
        /*001c*/ 	.word	0x00000000
        /*0020*/ 	.short	0x0001
        /*0022*/ 	.short	0x0008
        /*0024*/ 	.byte	0x00, 0xf5, 0x21, 0x00


	//----- nvinfo : EIATTR_KPARAM_INFO
	.align		4
.L_57:
        /*0028*/ 	.byte	0x04, 0x17
        /*002a*/ 	.short	(.L_59 - .L_58)
.L_58:
        /*002c*/ 	.word	0x00000000
        /*0030*/ 	.short	0x0000
        /*0032*/ 	.short	0x0000
        /*0034*/ 	.byte	0x00, 0xf5, 0x21, 0x00


	//----- nvinfo : EIATTR_SPARSE_MMA_MASK
	.align		4
.L_59:
        /*0038*/ 	.byte	0x03, 0x50
        /*003a*/ 	.short	0x0000


	//----- nvinfo : EIATTR_MAXREG_COUNT
	.align		4
        /*003c*/ 	.byte	0x03, 0x1b
        /*003e*/ 	.short	0x00ff


	//----- nvinfo : EIATTR_MERCURY_ISA_VERSION
	.align		4
        /*0040*/ 	.byte	0x03, 0x5f
        /*0042*/ 	.short	0x0101


	//----- nvinfo : EIATTR_VRC_CTA_INIT_COUNT
	.align		4
        /*0044*/ 	.byte	0x02, 0x4a
	.zero		1
	.zero		1


	//----- nvinfo : EIATTR_EXIT_INSTR_OFFSETS
	.align		4
        /*0048*/ 	.byte	0x04, 0x1c
        /*004a*/ 	.short	(.L_61 - .L_60)


	//   ....[0]....
.L_60:
        /*004c*/ 	.word	0x00000120


	//----- nvinfo : EIATTR_CBANK_PARAM_SIZE
	.align		4
.L_61:
        /*0050*/ 	.byte	0x03, 0x19
        /*0052*/ 	.short	0x0018


	//----- nvinfo : EIATTR_PARAM_CBANK
	.align		4
        /*0054*/ 	.byte	0x04, 0x0a
        /*0056*/ 	.short	(.L_63 - .L_62)
	.align		4
.L_62:
        /*0058*/ 	.word	index@(.nv.constant0._Z6fast2xPiS_S_)
        /*005c*/ 	.short	0x0380
        /*005e*/ 	.short	0x0018


	//----- nvinfo : EIATTR_SW_WAR
	.align		4
.L_63:
        /*0060*/ 	.byte	0x04, 0x36
        /*0062*/ 	.short	(.L_65 - .L_64)
.L_64:
        /*0064*/ 	.word	0x00000008
.L_65:


//--------------------- .nv.info._Z4fastPiS_S_    --------------------------
	.section	.nv.info._Z4fastPiS_S_,"",@"SHT_CUDA_INFO"
	.sectionflags	@""
	.align	4


	//----- nvinfo : EIATTR_CUDA_API_VERSION
	.align		4
        /*0000*/ 	.byte	0x04, 0x37
        /*0002*/ 	.short	(.L_67 - .L_66)
.L_66:
        /*0004*/ 	.word	0x00000082


	//----- nvinfo : EIATTR_KPARAM_INFO
	.align		4
.L_67:
        /*0008*/ 	.byte	0x04, 0x17
        /*000a*/ 	.short	(.L_69 - .L_68)
.L_68:
        /*000c*/ 	.word	0x00000000
        /*0010*/ 	.short	0x0002
        /*0012*/ 	.short	0x0010
        /*0014*/ 	.byte	0x00, 0xf5, 0x21, 0x00


	//----- nvinfo : EIATTR_KPARAM_INFO
	.align		4
.L_69:
        /*0018*/ 	.byte	0x04, 0x17
        /*001a*/ 	.short	(.L_71 - .L_70)
.L_70:
        /*001c*/ 	.word	0x00000000
        /*0020*/ 	.short	0x0001
        /*0022*/ 	.short	0x0008
        /*0024*/ 	.byte	0x00, 0xf5, 0x21, 0x00


	//----- nvinfo : EIATTR_KPARAM_INFO
	.align		4
.L_71:
        /*0028*/ 	.byte	0x04, 0x17
        /*002a*/ 	.short	(.L_73 - .L_72)
.L_72:
        /*002c*/ 	.word	0x00000000
        /*0030*/ 	.short	0x0000
        /*0032*/ 	.short	0x0000
        /*0034*/ 	.byte	0x00, 0xf5, 0x21, 0x00


	//----- nvinfo : EIATTR_SPARSE_MMA_MASK
	.align		4
.L_73:
        /*0038*/ 	.byte	0x03, 0x50
        /*003a*/ 	.short	0x0000


	//----- nvinfo : EIATTR_MAXREG_COUNT
	.align		4
        /*003c*/ 	.byte	0x03, 0x1b
        /*003e*/ 	.short	0x00ff


	//----- nvinfo : EIATTR_MERCURY_ISA_VERSION
	.align		4
        /*0040*/ 	.byte	0x03, 0x5f
        /*0042*/ 	.short	0x0101


	//----- nvinfo : EIATTR_VRC_CTA_INIT_COUNT
	.align		4
        /*0044*/ 	.byte	0x02, 0x4a
	.zero		1
	.zero		1


	//----- nvinfo : EIATTR_EXIT_INSTR_OFFSETS
	.align		4
        /*0048*/ 	.byte	0x04, 0x1c
        /*004a*/ 	.short	(.L_75 - .L_74)


	//   ....[0]....
.L_74:
        /*004c*/ 	.word	0x00000120


	//----- nvinfo : EIATTR_CBANK_PARAM_SIZE
	.align		4
.L_75:
        /*0050*/ 	.byte	0x03, 0x19
        /*0052*/ 	.short	0x0018


	//----- nvinfo : EIATTR_PARAM_CBANK
	.align		4
        /*0054*/ 	.byte	0x04, 0x0a
        /*0056*/ 	.short	(.L_77 - .L_76)
	.align		4
.L_76:
        /*0058*/ 	.word	index@(.nv.constant0._Z4fastPiS_S_)
        /*005c*/ 	.short	0x0380
        /*005e*/ 	.short	0x0018


	//----- nvinfo : EIATTR_SW_WAR
	.align		4
.L_77:
        /*0060*/ 	.byte	0x04, 0x36
        /*0062*/ 	.short	(.L_79 - .L_78)
.L_78:
        /*0064*/ 	.word	0x00000008
.L_79:


//--------------------- .nv.callgraph             --------------------------
	.section	.nv.callgraph,"",@"SHT_CUDA_CALLGRAPH"
	.align	4
	.sectionentsize	8
	.align		4
        /*0000*/ 	.word	0x00000000
	.align		4
        /*0004*/ 	.word	0xffffffff
	.align		4
        /*0008*/ 	.word	0x00000000
	.align		4
        /*000c*/ 	.word	0xfffffffe
	.align		4
        /*0010*/ 	.word	0x00000000
	.align		4
        /*0014*/ 	.word	0xfffffffd
	.align		4
        /*0018*/ 	.word	0x00000000
	.align		4
        /*001c*/ 	.word	0xfffffffc


//--------------------- .text._Z6slow2xPiS_S_     --------------------------
	.section	.text._Z6slow2xPiS_S_,"ax",@progbits
	.align	128
        .global         _Z6slow2xPiS_S_
        .type           _Z6slow2xPiS_S_,@function
        .size           _Z6slow2xPiS_S_,(.L_x_8 - _Z6slow2xPiS_S_)
        .other          _Z6slow2xPiS_S_,@"STO_CUDA_ENTRY STV_DEFAULT"
_Z6slow2xPiS_S_:
.text._Z6slow2xPiS_S_:
[----:B------:R-:W-:Y:S01]  /*0000*/  LDC R1, c[0x0][0x37c] ;  /* 0x0000df00ff017b82 */ /* 0x000fe20000000800 */
[----:B------:R-:W0:Y:S01]  /*0010*/  LDCU.64 UR4, c[0x0][0x358] ;  /* 0x00006b00ff0477ac */ /* 0x000e220008000a00 */
[----:B------:R-:W-:Y:S01]  /*0020*/  NOP ;  /* 0x0000000000007918 */ /* 0x000fe20000000000 */
[----:B------:R-:W-:-:S07]  /*0030*/  CS2R R2, SR_CLOCKLO ;  /* 0x0000000000027805 */ /* 0x000fce0000015000 */
.L_x_0:
[----:B------:R-:W-:-:S06]  /*0040*/  CS2R R4, SR_CLOCKLO ;  /* 0x0000000000047805 */ /* 0x000fcc0000015000 */
[----:B------:R-:W-:-:S05]  /*0050*/  IADD3 R0, P0, PT, -R2, R4, RZ ;  /* 0x0000000402007210 */ /* 0x000fca0007f1e1ff */
[----:B------:R-:W-:Y:S01]  /*0060*/  IMAD.X R4, R5, 0x1, ~R3, P0 ;  /* 0x0000000105047824 */ /* 0x000fe200000e0e03 */
[----:B------:R-:W-:-:S04]  /*0070*/  ISETP.GE.U32.AND P0, PT, R0, 0x77359400, PT ;  /* 0x773594000000780c */ /* 0x000fc80003f06070 */
[----:B------:R-:W-:-:S13]  /*0080*/  ISETP.GE.U32.AND.EX P0, PT, R4, RZ, PT, P0 ;  /* 0x000000ff0400720c */ /* 0x000fda0003f06100 */
[----:B------:R-:W-:Y:S05]  /*0090*/  @!P0 BRA `(.L_x_0) ;  /* 0xfffffffc00e88947 */ /* 0x000fea000383ffff */
[----:B------:R-:W1:Y:S01]  /*00a0*/  S2R R5, SR_TID.X ;  /* 0x0000000000057919 */ /* 0x000e620000002100 */
[----:B------:R-:W1:Y:S01]  /*00b0*/  S2UR UR6, SR_CTAID.X ;  /* 0x00000000000679c3 */ /* 0x000e620000002500 */
[----:B------:R-:W-:-:S07]  /*00c0*/  IMAD.MOV.U32 R7, RZ, RZ, 0x3ed ;  /* 0x000003edff077424 */ /* 0x000fce00078e00ff */
[----:B------:R-:W1:Y:S08]  /*00d0*/  LDC R0, c[0x0][0x360] ;  /* 0x0000d800ff007b82 */ /* 0x000e700000000800 */
[----:B------:R-:W2:Y:S01]  /*00e0*/  LDC.64 R2, c[0x0][0x390] ;  /* 0x0000e400ff027b82 */ /* 0x000ea20000000a00 */
[----:B-1----:R-:W-:-:S04]  /*00f0*/  IMAD R5, R0, UR6, R5 ;  /* 0x0000000600057c24 */ /* 0x002fc8000f8e0205 */
[----:B--2---:R-:W-:-:S05]  /*0100*/  IMAD.WIDE R2, R5, 0x4, R2 ;  /* 0x0000000405027825 */ /* 0x004fca00078e0202 */
[----:B0-----:R-:W-:Y:S01]  /*0110*/  STG.E desc[UR4][R2.64], R7 ;  /* 0x0000000702007986 */ /* 0x001fe2000c101904 */
[----:B------:R-:W-:Y:S05]  /*0120*/  EXIT ;  /* 0x000000000000794d */ /* 0x000fea0003800000 */
.L_x_1:
[----:B------:R-:W-:-:S00]  /*0130*/  BRA `(.L_x_1) ;  /* 0xfffffffc00fc7947 */ /* 0x000fc0000383ffff */
[----:B------:R-:W-:-:S00]  /*0140*/  NOP ;  /* 0x0000000000007918 */ /* 0x000fc00000000000 */
        /* <DEDUP_REMOVED lines=11> */
.L_x_8:


//--------------------- .text._Z4slowPiS_S_       --------------------------
	.section	.text._Z4slowPiS_S_,"ax",@progbits
	.align	128
        .global         _Z4slowPiS_S_
        .type           _Z4slowPiS_S_,@function
        .size           _Z4slowPiS_S_,(.L_x_9 - _Z4slowPiS_S_)
        .other          _Z4slowPiS_S_,@"STO_CUDA_ENTRY STV_DEFAULT"
_Z4slowPiS_S_:
.text._Z4slowPiS_S_:
[----:B------:R-:W-:Y:S01]  /*0000*/  LDC R1, c[0x0][0x37c] ;  /* 0x0000df00ff017b82 */ /* 0x000fe20000000800 */
[----:B------:R-:W0:Y:S01]  /*0010*/  LDCU.64 UR4, c[0x0][0x358] ;  /* 0x00006b00ff0477ac */ /* 0x000e220008000a00 */
[----:B------:R-:W-:Y:S01]  /*0020*/  NOP ;  /* 0x0000000000007918 */ /* 0x000fe20000000000 */
[----:B------:R-:W-:-:S07]  /*0030*/  CS2R R2, SR_CLOCKLO ;  /* 0x0000000000027805 */ /* 0x000fce0000015000 */
.L_x_2:
        /* <DEDUP_REMOVED lines=15> */
.L_x_3:
        /* <DEDUP_REMOVED lines=13> */
.L_x_9:


//--------------------- .text._Z6fast2xPiS_S_     --------------------------
	.section	.text._Z6fast2xPiS_S_,"ax",@progbits
	.align	128
        .global         _Z6fast2xPiS_S_
        .type           _Z6fast2xPiS_S_,@function
        .size           _Z6fast2xPiS_S_,(.L_x_10 - _Z6fast2xPiS_S_)
        .other          _Z6fast2xPiS_S_,@"STO_CUDA_ENTRY STV_DEFAULT"
_Z6fast2xPiS_S_:
.text._Z6fast2xPiS_S_:
[----:B------:R-:W-:Y:S01]  /*0000*/  LDC R1, c[0x0][0x37c] ;  /* 0x0000df00ff017b82 */ /* 0x000fe20000000800 */
[----:B------:R-:W0:Y:S01]  /*0010*/  LDCU.64 UR4, c[0x0][0x358] ;  /* 0x00006b00ff0477ac */ /* 0x000e220008000a00 */
[----:B------:R-:W-:Y:S01]  /*0020*/  NOP ;  /* 0x0000000000007918 */ /* 0x000fe20000000000 */
[----:B------:R-:W-:-:S07]  /*0030*/  CS2R R2, SR_CLOCKLO ;  /* 0x0000000000027805 */ /* 0x000fce0000015000 */
.L_x_4:
        /* <DEDUP_REMOVED lines=15> */
.L_x_5:
        /* <DEDUP_REMOVED lines=13> */
.L_x_10:


//--------------------- .text._Z4fastPiS_S_       --------------------------
	.section	.text._Z4fastPiS_S_,"ax",@progbits
	.align	128
        .global         _Z4fastPiS_S_
        .type           _Z4fastPiS_S_,@function
        .size           _Z4fastPiS_S_,(.L_x_11 - _Z4fastPiS_S_)
        .other          _Z4fastPiS_S_,@"STO_CUDA_ENTRY STV_DEFAULT"
_Z4fastPiS_S_:
.text._Z4fastPiS_S_:
[----:B------:R-:W-:Y:S01]  /*0000*/  LDC R1, c[0x0][0x37c] ;  /* 0x0000df00ff017b82 */ /* 0x000fe20000000800 */
[----:B------:R-:W0:Y:S01]  /*0010*/  LDCU.64 UR4, c[0x0][0x358] ;  /* 0x00006b00ff0477ac */ /* 0x000e220008000a00 */
[----:B------:R-:W-:Y:S01]  /*0020*/  NOP ;  /* 0x0000000000007918 */ /* 0x000fe20000000000 */
[----:B------:R-:W-:-:S07]  /*0030*/  CS2R R2, SR_CLOCKLO ;  /* 0x0000000000027805 */ /* 0x000fce0000015000 */
.L_x_6:
        /* <DEDUP_REMOVED lines=15> */
.L_x_7:
        /* <DEDUP_REMOVED lines=13> */
.L_x_11:


//--------------------- .nv.shared.reserved.0     --------------------------
	.section	.nv.shared.reserved.0,"aw",@nobits
	.weak		__nv_reservedSMEM_offset_0_alias
	.size		__nv_reservedSMEM_offset_0_alias, 0, 64
	.other		__nv_reservedSMEM_offset_0_alias,@"STO_CUDA_RESERVED_SHARED STV_DEFAULT"
__nv_reservedSMEM_offset_0_alias:
	.zero		0
	.zero		64


//--------------------- .nv.constant0._Z6slow2xPiS_S_ --------------------------
	.section	.nv.constant0._Z6slow2xPiS_S_,"a",@progbits
	.sectionflags	@""
	.align	4
.nv.constant0._Z6slow2xPiS_S_:
	.zero		920


//--------------------- .nv.constant0._Z4slowPiS_S_ --------------------------
	.section	.nv.constant0._Z4slowPiS_S_,"a",@progbits
	.sectionflags	@""
	.align	4
.nv.constant0._Z4slowPiS_S_:
	.zero		920


//--------------------- .nv.constant0._Z6fast2xPiS_S_ --------------------------
	.section	.nv.constant0._Z6fast2xPiS_S_,"a",@progbits
	.sectionflags	@""
	.align	4
.nv.constant0._Z6fast2xPiS_S_:
	.zero		920


//--------------------- .nv.constant0._Z4fastPiS_S_ --------------------------
	.section	.nv.constant0._Z4fastPiS_S_,"a",@progbits
	.sectionflags	@""
	.align	4
.nv.constant0._Z4fastPiS_S_:
	.zero		920


//--------------------- SYMBOLS --------------------------

	.type		.nv.reservedSmem.offset0,@object
	.size		.nv.reservedSmem.offset0,0x4
